//
// Generated by NVIDIA NVVM Compiler
//
// Compiler Build ID: CL-36424714
// Cuda compilation tools, release 13.0, V13.0.88
// Based on NVVM 20.0.0
//

.version 9.0
.target sm_100
.address_size 64

	// .globl	_Z3mapyPb
.const .align 4 .b8 OTHER_TREE_XS[4] = {1};

.visible .entry _Z3mapyPb(
	.param .u64 _Z3mapyPb_param_0,
	.param .u64 .ptr .align 1 _Z3mapyPb_param_1
)
{
	.reg .pred 	%p<2>;
	.reg .b16 	%rs<2>;
	.reg .b32 	%r<5>;
	.reg .b64 	%rd<7>;

	ld.param.u64 	%rd3, [_Z3mapyPb_param_0];
	ld.param.u64 	%rd2, [_Z3mapyPb_param_1];
	mov.u32 	%r1, %ctaid.x;
	mov.u32 	%r2, %ntid.x;
	mov.u32 	%r3, %tid.x;
	mad.lo.s32 	%r4, %r1, %r2, %r3;
	cvt.u64.u32 	%rd1, %r4;
	add.s64 	%rd4, %rd3, %rd1;
	setp.gt.u64 	%p1, %rd4, 3002851906031;
	@%p1 bra 	$L__BB0_2;
	cvta.to.global.u64 	%rd5, %rd2;
	add.s64 	%rd6, %rd5, %rd1;
	mov.b16 	%rs1, 0;
	st.global.u8 	[%rd6], %rs1;
$L__BB0_2:
	ret;

}


// ===== COMPILED SASS (sm_100) =====

	.target	sm_100

	.elftype	@"ET_EXEC"


//--------------------- .note.nv.tkinfo           --------------------------
	.section	.note.nv.tkinfo,"",@"SHT_NOTE"
	.sectionflags	@"SHF_NOTE_NV_TKINFO"
	.tkinfo
        /*0018*/ 	.word	0x00000002
        /*0030*/ 	.string	""
        /*0030*/ 	.string	"ptxas"
        /*0030*/ 	.string	"Cuda compilation tools, release 13.0, V13.0.88"
        /*0030*/ 	.string	"Build cuda_13.0.r13.0/compiler.36424714_0"
        /*0030*/ 	.string	"-arch sm_100 -m 64 "



//--------------------- .note.nv.cuinfo           --------------------------
	.section	.note.nv.cuinfo,"",@"SHT_NOTE"
	.sectionflags	@"SHF_NOTE_NV_CUINFO"
        /*0018*/ 	.short	0x0002
        /*001a*/ 	.short	0x0064
        /*001c*/ 	.short	0x0082
	.zero		2


//--------------------- .nv.info                  --------------------------
	.section	.nv.info,"",@"SHT_CUDA_INFO"
	.align	4


	//----- nvinfo : EIATTR_REGCOUNT
	.align		4
        /*0000*/ 	.byte	0x04, 0x2f
        /*0002*/ 	.short	(.L_2 - .L_1)
	.align		4
.L_1:
        /*0004*/ 	.word	index@(_Z3mapyPb)
        /*0008*/ 	.word	0x00000006


	//----- nvinfo : EIATTR_FRAME_SIZE
	.align		4
.L_2:
        /*000c*/ 	.byte	0x04, 0x11
        /*000e*/ 	.short	(.L_4 - .L_3)
	.align		4
.L_3:
        /*0010*/ 	.word	index@(_Z3mapyPb)
        /*0014*/ 	.word	0x00000000


	//----- nvinfo : EIATTR_MIN_STACK_SIZE
	.align		4
.L_4:
        /*0018*/ 	.byte	0x04, 0x12
        /*001a*/ 	.short	(.L_6 - .L_5)
	.align		4
.L_5:
        /*001c*/ 	.word	index@(_Z3mapyPb)
        /*0020*/ 	.word	0x00000000
.L_6:


//--------------------- .nv.compat                --------------------------
	.section	.nv.compat,"",@"SHT_CUDA_COMPAT_INFO"
	.align	4
        /*0000*/ 	.byte	0x02, 0x09, 0x00, 0x00, 0x02, 0x02, 0x01, 0x00, 0x02, 0x05, 0x05, 0x00, 0x03, 0x07, 0x01, 0x01
        /*0010*/ 	.byte	0x02, 0x03, 0x00, 0x00, 0x02, 0x06, 0x01, 0x00, 0x04, 0x0b, 0x08, 0x00, 0x09, 0x00, 0x00, 0x00
        /*0020*/ 	.byte	0x00, 0x00, 0x00, 0x00


//--------------------- .nv.info._Z3mapyPb        --------------------------
	.section	.nv.info._Z3mapyPb,"",@"SHT_CUDA_INFO"
	.sectionflags	@""
	.align	4


	//----- nvinfo : EIATTR_CUDA_API_VERSION
	.align		4
        /*0000*/ 	.byte	0x04, 0x37
        /*0002*/ 	.short	(.L_8 - .L_7)
.L_7:
        /*0004*/ 	.word	0x00000082


	//----- nvinfo : EIATTR_KPARAM_INFO
	.align		4
.L_8:
        /*0008*/ 	.byte	0x04, 0x17
        /*000a*/ 	.short	(.L_10 - .L_9)
.L_9:
        /*000c*/ 	.word	0x00000000
        /*0010*/ 	.short	0x0001
        /*0012*/ 	.short	0x0008
        /*0014*/ 	.byte	0x00, 0xf5, 0x21, 0x00


	//----- nvinfo : EIATTR_KPARAM_INFO
	.align		4
.L_10:
        /*0018*/ 	.byte	0x04, 0x17
        /*001a*/ 	.short	(.L_12 - .L_11)
.L_11:
        /*001c*/ 	.word	0x00000000
        /*0020*/ 	.short	0x0000
        /*0022*/ 	.short	0x0000
        /*0024*/ 	.byte	0x00, 0xf0, 0x21, 0x00


	//----- nvinfo : EIATTR_SPARSE_MMA_MASK
	.align		4
.L_12:
        /*0028*/ 	.byte	0x03, 0x50
        /*002a*/ 	.short	0x0000


	//----- nvinfo : EIATTR_MAXREG_COUNT
	.align		4
        /*002c*/ 	.byte	0x03, 0x1b
        /*002e*/ 	.short	0x00ff


	//----- nvinfo : EIATTR_MERCURY_ISA_VERSION
	.align		4
        /*0030*/ 	.byte	0x03, 0x5f
        /*0032*/ 	.short	0x0101


	//----- nvinfo : EIATTR_VRC_CTA_INIT_COUNT
	.align		4
        /*0034*/ 	.byte	0x02, 0x4a
	.zero		1
	.zero		1


	//----- nvinfo : EIATTR_EXIT_INSTR_OFFSETS
	.align		4
        /*0038*/ 	.byte	0x04, 0x1c
        /*003a*/ 	.short	(.L_14 - .L_13)


	//   ....[0]....
.L_13:
        /*003c*/ 	.word	0x000000a0


	//   ....[1]....
        /*0040*/ 	.word	0x00000100


	//----- nvinfo : EIATTR_CBANK_PARAM_SIZE
	.align		4
.L_14:
        /*0044*/ 	.byte	0x03, 0x19
        /*0046*/ 	.short	0x0010


	//----- nvinfo : EIATTR_PARAM_CBANK
	.align		4
        /*0048*/ 	.byte	0x04, 0x0a
        /*004a*/ 	.short	(.L_16 - .L_15)
	.align		4
.L_15:
        /*004c*/ 	.word	index@(.nv.constant0._Z3mapyPb)
        /*0050*/ 	.short	0x0380
        /*0052*/ 	.short	0x0010


	//----- nvinfo : EIATTR_SW_WAR
	.align		4
.L_16:
        /*0054*/ 	.byte	0x04, 0x36
        /*0056*/ 	.short	(.L_18 - .L_17)
.L_17:
        /*0058*/ 	.word	0x00000008
.L_18:


//--------------------- .nv.callgraph             --------------------------
	.section	.nv.callgraph,"",@"SHT_CUDA_CALLGRAPH"
	.align	4
	.sectionentsize	8
	.align		4
        /*0000*/ 	.word	0x00000000
	.align		4
        /*0004*/ 	.word	0xffffffff
	.align		4
        /*0008*/ 	.word	0x00000000
	.align		4
        /*000c*/ 	.word	0xfffffffe
	.align		4
        /*0010*/ 	.word	0x00000000
	.align		4
        /*0014*/ 	.word	0xfffffffd
	.align		4
        /*0018*/ 	.word	0x00000000
	.align		4
        /*001c*/ 	.word	0xfffffffc


//--------------------- .nv.constant3             --------------------------
	.section	.nv.constant3,"a",@progbits
	.align	4
.nv.constant3:
	.type		OTHER_TREE_XS,@object
	.size		OTHER_TREE_XS,(.L_0 - OTHER_TREE_XS)
OTHER_TREE_XS:
        /*0000*/ 	.byte	0x01, 0x00, 0x00, 0x00
.L_0:


//--------------------- .text._Z3mapyPb           --------------------------
	.section	.text._Z3mapyPb,"ax",@progbits
	.align	128
        .global         _Z3mapyPb
        .type           _Z3mapyPb,@function
        .size           _Z3mapyPb,(.L_x_1 - _Z3mapyPb)
        .other          _Z3mapyPb,@"STO_CUDA_ENTRY STV_DEFAULT"
_Z3mapyPb:
.text._Z3mapyPb:
[----:B------:R-:W-:Y:S01]  /*0000*/  LDC R1, c[0x0][0x37c] ;  /* 0x0000df00ff017b82 */ /* 0x000fe20000000800 */
[----:B------:R-:W0:Y:S07]  /*0010*/  S2R R3, SR_TID.X ;  /* 0x0000000000037919 */ /* 0x000e2e0000002100 */
[----:B------:R-:W0:Y:S01]  /*0020*/  S2UR UR4, SR_CTAID.X ;  /* 0x00000000000479c3 */ /* 0x000e220000002500 */
[----:B------:R-:W1:Y:S07]  /*0030*/  LDCU.64 UR6, c[0x0][0x380] ;  /* 0x00007000ff0677ac */ /* 0x000e6e0008000a00 */
[----:B------:R-:W0:Y:S02]  /*0040*/  LDC R2, c[0x0][0x360] ;  /* 0x0000d800ff027b82 */ /* 0x000e240000000800 */
[----:B0-----:R-:W-:-:S05]  /*0050*/  IMAD R2, R2, UR4, R3 ;  /* 0x0000000402027c24 */ /* 0x001fca000f8e0203 */
[----:B-1----:R-:W-:-:S04]  /*0060*/  IADD3 R0, P1, PT, R2, UR6, RZ ;  /* 0x0000000602007c10 */ /* 0x002fc8000ff3e0ff */
[----:B------:R-:W-:Y:S01]  /*0070*/  ISETP.GT.U32.AND P0, PT, R0, 0x27ebd1ef, PT ;  /* 0x27ebd1ef0000780c */ /* 0x000fe20003f04070 */
[----:B------:R-:W-:-:S05]  /*0080*/  IMAD.X R0, RZ, RZ, UR7, P1 ;  /* 0x00000007ff007e24 */ /* 0x000fca00088e06ff */
[----:B------:R-:W-:-:S13]  /*0090*/  ISETP.GT.U32.AND.EX P0, PT, R0, 0x2bb, PT, P0 ;  /* 0x000002bb0000780c */ /* 0x000fda0003f04100 */
[----:B------:R-:W-:Y:S05]  /*00a0*/  @P0 EXIT ;  /* 0x000000000000094d */ /* 0x000fea0003800000 */
[----:B------:R-:W0:Y:S01]  /*00b0*/  LDCU.64 UR6, c[0x0][0x388] ;  /* 0x00007100ff0677ac */ /* 0x000e220008000a00 */
[----:B------:R-:W1:Y:S01]  /*00c0*/  LDCU.64 UR4, c[0x0][0x358] ;  /* 0x00006b00ff0477ac */ /* 0x000e620008000a00 */
[----:B0-----:R-:W-:-:S05]  /*00d0*/  IADD3 R2, P0, PT, R2, UR6, RZ ;  /* 0x0000000602027c10 */ /* 0x001fca000ff1e0ff */
[----:B------:R-:W-:-:S05]  /*00e0*/  IMAD.X R3, RZ, RZ, UR7, P0 ;  /* 0x00000007ff037e24 */ /* 0x000fca00080e06ff */
[----:B-1----:R-:W-:Y:S01]  /*00f0*/  STG.E.U8 desc[UR4][R2.64], RZ ;  /* 0x000000ff02007986 */ /* 0x002fe2000c101104 */
[----:B------:R-:W-:Y:S05]  /*0100*/  EXIT ;  /* 0x000000000000794d */ /* 0x000fea0003800000 */
.L_x_0:
[----:B------:R-:W-:-:S00]  /*0110*/  BRA `(.L_x_0) ;  /* 0xfffffffc00fc7947 */ /* 0x000fc0000383ffff */
[----:B------:R-:W-:-:S00]  /*0120*/  NOP ;  /* 0x0000000000007918 */ /* 0x000fc00000000000 */
        /* <DEDUP_REMOVED lines=13> */
.L_x_1:


//--------------------- .nv.shared.reserved.0     --------------------------
	.section	.nv.shared.reserved.0,"aw",@nobits
	.weak		__nv_reservedSMEM_offset_0_alias
	.size		__nv_reservedSMEM_offset_0_alias, 0, 64
	.other		__nv_reservedSMEM_offset_0_alias,@"STO_CUDA_RESERVED_SHARED STV_DEFAULT"
__nv_reservedSMEM_offset_0_alias:
	.zero		0
	.zero		64


//--------------------- .nv.constant0._Z3mapyPb   --------------------------
	.section	.nv.constant0._Z3mapyPb,"a",@progbits
	.sectionflags	@""
	.align	4
.nv.constant0._Z3mapyPb:
	.zero		912


//--------------------- SYMBOLS --------------------------

	.type		.nv.reservedSmem.offset0,@object
	.size		.nv.reservedSmem.offset0,0x4
